//
// Generated by NVIDIA NVVM Compiler
//
// Compiler Build ID: CL-36424714
// Cuda compilation tools, release 13.0, V13.0.88
// Based on NVVM 20.0.0
//

.version 9.0
.target sm_100
.address_size 64

	// .globl	_Z15complexVectorOpPKfS0_Pfii

.visible .entry _Z15complexVectorOpPKfS0_Pfii(
	.param .u64 .ptr .align 1 _Z15complexVectorOpPKfS0_Pfii_param_0,
	.param .u64 .ptr .align 1 _Z15complexVectorOpPKfS0_Pfii_param_1,
	.param .u64 .ptr .align 1 _Z15complexVectorOpPKfS0_Pfii_param_2,
	.param .u32 _Z15complexVectorOpPKfS0_Pfii_param_3,
	.param .u32 _Z15complexVectorOpPKfS0_Pfii_param_4
)
{
	.reg .pred 	%p<13>;
	.reg .b32 	%r<17>;
	.reg .b32 	%f<27>;
	.reg .b64 	%rd<12>;

	ld.param.u64 	%rd1, [_Z15complexVectorOpPKfS0_Pfii_param_0];
	ld.param.u64 	%rd2, [_Z15complexVectorOpPKfS0_Pfii_param_1];
	ld.param.u64 	%rd3, [_Z15complexVectorOpPKfS0_Pfii_param_2];
	ld.param.u32 	%r10, [_Z15complexVectorOpPKfS0_Pfii_param_3];
	ld.param.u32 	%r9, [_Z15complexVectorOpPKfS0_Pfii_param_4];
	mov.u32 	%r11, %ctaid.x;
	mov.u32 	%r12, %ntid.x;
	mov.u32 	%r13, %tid.x;
	mad.lo.s32 	%r1, %r11, %r12, %r13;
	setp.ge.s32 	%p1, %r1, %r10;
	@%p1 bra 	$L__BB0_9;
	cvta.to.global.u64 	%rd4, %rd1;
	cvta.to.global.u64 	%rd5, %rd2;
	mul.wide.s32 	%rd6, %r1, 4;
	add.s64 	%rd7, %rd4, %rd6;
	ld.global.f32 	%f9, [%rd7];
	add.s64 	%rd8, %rd5, %rd6;
	ld.global.f32 	%f10, [%rd8];
	add.f32 	%f11, %f9, %f10;
	setp.gt.f32 	%p2, %f11, 0f3F800000;
	mul.f32 	%f12, %f9, %f10;
	selp.f32 	%f26, %f11, %f12, %p2;
	setp.lt.s32 	%p3, %r9, 1;
	@%p3 bra 	$L__BB0_8;
	and.b32  	%r2, %r9, 3;
	setp.lt.u32 	%p4, %r9, 4;
	@%p4 bra 	$L__BB0_5;
	and.b32  	%r14, %r9, 2147483644;
	neg.s32 	%r15, %r14;
$L__BB0_4:
	setp.gt.f32 	%p5, %f26, 0f3F000000;
	selp.f32 	%f14, 0f3F8CCCCD, 0f3F666666, %p5;
	mul.f32 	%f15, %f26, %f14;
	setp.gt.f32 	%p6, %f15, 0f3F000000;
	selp.f32 	%f16, 0f3F8CCCCD, 0f3F666666, %p6;
	mul.f32 	%f17, %f15, %f16;
	setp.gt.f32 	%p7, %f17, 0f3F000000;
	selp.f32 	%f18, 0f3F8CCCCD, 0f3F666666, %p7;
	mul.f32 	%f19, %f17, %f18;
	setp.gt.f32 	%p8, %f19, 0f3F000000;
	selp.f32 	%f20, 0f3F8CCCCD, 0f3F666666, %p8;
	mul.f32 	%f26, %f19, %f20;
	add.s32 	%r15, %r15, 4;
	setp.ne.s32 	%p9, %r15, 0;
	@%p9 bra 	$L__BB0_4;
$L__BB0_5:
	setp.eq.s32 	%p10, %r2, 0;
	@%p10 bra 	$L__BB0_8;
	neg.s32 	%r16, %r2;
$L__BB0_7:
	.pragma "nounroll";
	setp.gt.f32 	%p11, %f26, 0f3F000000;
	selp.f32 	%f21, 0f3F8CCCCD, 0f3F666666, %p11;
	mul.f32 	%f26, %f26, %f21;
	add.s32 	%r16, %r16, 1;
	setp.ne.s32 	%p12, %r16, 0;
	@%p12 bra 	$L__BB0_7;
$L__BB0_8:
	cvta.to.global.u64 	%rd9, %rd3;
	add.s64 	%rd11, %rd9, %rd6;
	st.global.f32 	[%rd11], %f26;
$L__BB0_9:
	ret;

}


// ===== COMPILED SASS (sm_100) =====

	.target	sm_100

	.elftype	@"ET_EXEC"


//--------------------- .note.nv.tkinfo           --------------------------
	.section	.note.nv.tkinfo,"",@"SHT_NOTE"
	.sectionflags	@"SHF_NOTE_NV_TKINFO"
	.tkinfo
        /*0018*/ 	.word	0x00000002
        /*0030*/ 	.string	""
        /*0030*/ 	.string	"ptxas"
        /*0030*/ 	.string	"Cuda compilation tools, release 13.0, V13.0.88"
        /*0030*/ 	.string	"Build cuda_13.0.r13.0/compiler.36424714_0"
        /*0030*/ 	.string	"-arch sm_100 -m 64 "



//--------------------- .note.nv.cuinfo           --------------------------
	.section	.note.nv.cuinfo,"",@"SHT_NOTE"
	.sectionflags	@"SHF_NOTE_NV_CUINFO"
        /*0018*/ 	.short	0x0002
        /*001a*/ 	.short	0x0064
        /*001c*/ 	.short	0x0082
	.zero		2


//--------------------- .nv.info                  --------------------------
	.section	.nv.info,"",@"SHT_CUDA_INFO"
	.align	4


	//----- nvinfo : EIATTR_REGCOUNT
	.align		4
        /*0000*/ 	.byte	0x04, 0x2f
        /*0002*/ 	.short	(.L_1 - .L_0)
	.align		4
.L_0:
        /*0004*/ 	.word	index@(_Z15complexVectorOpPKfS0_Pfii)
        /*0008*/ 	.word	0x0000000a


	//----- nvinfo : EIATTR_FRAME_SIZE
	.align		4
.L_1:
        /*000c*/ 	.byte	0x04, 0x11
        /*000e*/ 	.short	(.L_3 - .L_2)
	.align		4
.L_2:
        /*0010*/ 	.word	index@(_Z15complexVectorOpPKfS0_Pfii)
        /*0014*/ 	.word	0x00000000


	//----- nvinfo : EIATTR_MIN_STACK_SIZE
	.align		4
.L_3:
        /*0018*/ 	.byte	0x04, 0x12
        /*001a*/ 	.short	(.L_5 - .L_4)
	.align		4
.L_4:
        /*001c*/ 	.word	index@(_Z15complexVectorOpPKfS0_Pfii)
        /*0020*/ 	.word	0x00000000
.L_5:


//--------------------- .nv.compat                --------------------------
	.section	.nv.compat,"",@"SHT_CUDA_COMPAT_INFO"
	.align	4
        /*0000*/ 	.byte	0x02, 0x09, 0x00, 0x00, 0x02, 0x02, 0x01, 0x00, 0x02, 0x05, 0x05, 0x00, 0x03, 0x07, 0x01, 0x01
        /*0010*/ 	.byte	0x02, 0x03, 0x00, 0x00, 0x02, 0x06, 0x01, 0x00, 0x04, 0x0b, 0x08, 0x00, 0x01, 0x00, 0x00, 0x00
        /*0020*/ 	.byte	0x00, 0x00, 0x00, 0x00


//--------------------- .nv.info._Z15complexVectorOpPKfS0_Pfii --------------------------
	.section	.nv.info._Z15complexVectorOpPKfS0_Pfii,"",@"SHT_CUDA_INFO"
	.sectionflags	@""
	.align	4


	//----- nvinfo : EIATTR_CUDA_API_VERSION
	.align		4
        /*0000*/ 	.byte	0x04, 0x37
        /*0002*/ 	.short	(.L_7 - .L_6)
.L_6:
        /*0004*/ 	.word	0x00000082


	//----- nvinfo : EIATTR_KPARAM_INFO
	.align		4
.L_7:
        /*0008*/ 	.byte	0x04, 0x17
        /*000a*/ 	.short	(.L_9 - .L_8)
.L_8:
        /*000c*/ 	.word	0x00000000
        /*0010*/ 	.short	0x0004
        /*0012*/ 	.short	0x001c
        /*0014*/ 	.byte	0x00, 0xf0, 0x11, 0x00


	//----- nvinfo : EIATTR_KPARAM_INFO
	.align		4
.L_9:
        /*0018*/ 	.byte	0x04, 0x17
        /*001a*/ 	.short	(.L_11 - .L_10)
.L_10:
        /*001c*/ 	.word	0x00000000
        /*0020*/ 	.short	0x0003
        /*0022*/ 	.short	0x0018
        /*0024*/ 	.byte	0x00, 0xf0, 0x11, 0x00


	//----- nvinfo : EIATTR_KPARAM_INFO
	.align		4
.L_11:
        /*0028*/ 	.byte	0x04, 0x17
        /*002a*/ 	.short	(.L_13 - .L_12)
.L_12:
        /*002c*/ 	.word	0x00000000
        /*0030*/ 	.short	0x0002
        /*0032*/ 	.short	0x0010
        /*0034*/ 	.byte	0x00, 0xf5, 0x21, 0x00


	//----- nvinfo : EIATTR_KPARAM_INFO
	.align		4
.L_13:
        /*0038*/ 	.byte	0x04, 0x17
        /*003a*/ 	.short	(.L_15 - .L_14)
.L_14:
        /*003c*/ 	.word	0x00000000
        /*0040*/ 	.short	0x0001
        /*0042*/ 	.short	0x0008
        /*0044*/ 	.byte	0x00, 0xf5, 0x21, 0x00


	//----- nvinfo : EIATTR_KPARAM_INFO
	.align		4
.L_15:
        /*0048*/ 	.byte	0x04, 0x17
        /*004a*/ 	.short	(.L_17 - .L_16)
.L_16:
        /*004c*/ 	.word	0x00000000
        /*0050*/ 	.short	0x0000
        /*0052*/ 	.short	0x0000
        /*0054*/ 	.byte	0x00, 0xf5, 0x21, 0x00


	//----- nvinfo : EIATTR_SPARSE_MMA_MASK
	.align		4
.L_17:
        /*0058*/ 	.byte	0x03, 0x50
        /*005a*/ 	.short	0x0000


	//----- nvinfo : EIATTR_MAXREG_COUNT
	.align		4
        /*005c*/ 	.byte	0x03, 0x1b
        /*005e*/ 	.short	0x00ff


	//----- nvinfo : EIATTR_MERCURY_ISA_VERSION
	.align		4
        /*0060*/ 	.byte	0x03, 0x5f
        /*0062*/ 	.short	0x0101


	//----- nvinfo : EIATTR_VRC_CTA_INIT_COUNT
	.align		4
        /*0064*/ 	.byte	0x02, 0x4a
	.zero		1
	.zero		1


	//----- nvinfo : EIATTR_EXIT_INSTR_OFFSETS
	.align		4
        /*0068*/ 	.byte	0x04, 0x1c
        /*006a*/ 	.short	(.L_19 - .L_18)


	//   ....[0]....
.L_18:
        /*006c*/ 	.word	0x00000070


	//   ....[1]....
        /*0070*/ 	.word	0x00000920


	//----- nvinfo : EIATTR_CBANK_PARAM_SIZE
	.align		4
.L_19:
        /*0074*/ 	.byte	0x03, 0x19
        /*0076*/ 	.short	0x0020


	//----- nvinfo : EIATTR_PARAM_CBANK
	.align		4
        /*0078*/ 	.byte	0x04, 0x0a
        /*007a*/ 	.short	(.L_21 - .L_20)
	.align		4
.L_20:
        /*007c*/ 	.word	index@(.nv.constant0._Z15complexVectorOpPKfS0_Pfii)
        /*0080*/ 	.short	0x0380
        /*0082*/ 	.short	0x0020


	//----- nvinfo : EIATTR_SW_WAR
	.align		4
.L_21:
        /*0084*/ 	.byte	0x04, 0x36
        /*0086*/ 	.short	(.L_23 - .L_22)
.L_22:
        /*0088*/ 	.word	0x00000008
.L_23:


//--------------------- .nv.callgraph             --------------------------
	.section	.nv.callgraph,"",@"SHT_CUDA_CALLGRAPH"
	.align	4
	.sectionentsize	8
	.align		4
        /*0000*/ 	.word	0x00000000
	.align		4
        /*0004*/ 	.word	0xffffffff
	.align		4
        /*0008*/ 	.word	0x00000000
	.align		4
        /*000c*/ 	.word	0xfffffffe
	.align		4
        /*0010*/ 	.word	0x00000000
	.align		4
        /*0014*/ 	.word	0xfffffffd
	.align		4
        /*0018*/ 	.word	0x00000000
	.align		4
        /*001c*/ 	.word	0xfffffffc


//--------------------- .text._Z15complexVectorOpPKfS0_Pfii --------------------------
	.section	.text._Z15complexVectorOpPKfS0_Pfii,"ax",@progbits
	.align	128
        .global         _Z15complexVectorOpPKfS0_Pfii
        .type           _Z15complexVectorOpPKfS0_Pfii,@function
        .size           _Z15complexVectorOpPKfS0_Pfii,(.L_x_9 - _Z15complexVectorOpPKfS0_Pfii)
        .other          _Z15complexVectorOpPKfS0_Pfii,@"STO_CUDA_ENTRY STV_DEFAULT"
_Z15complexVectorOpPKfS0_Pfii:
.text._Z15complexVectorOpPKfS0_Pfii:
[----:B------:R-:W-:Y:S01]  /*0000*/  LDC R1, c[0x0][0x37c] ;  /* 0x0000df00ff017b82 */ /* 0x000fe20000000800 */
[----:B------:R-:W0:Y:S07]  /*0010*/  S2R R3, SR_TID.X ;  /* 0x0000000000037919 */ /* 0x000e2e0000002100 */
[----:B------:R-:W0:Y:S01]  /*0020*/  S2UR UR4, SR_CTAID.X ;  /* 0x00000000000479c3 */ /* 0x000e220000002500 */
[----:B------:R-:W1:Y:S07]  /*0030*/  LDCU UR5, c[0x0][0x398] ;  /* 0x00007300ff0577ac */ /* 0x000e6e0008000800 */
[----:B------:R-:W0:Y:S02]  /*0040*/  LDC R0, c[0x0][0x360] ;  /* 0x0000d800ff007b82 */ /* 0x000e240000000800 */
[----:B0-----:R-:W-:-:S05]  /*0050*/  IMAD R0, R0, UR4, R3 ;  /* 0x0000000400007c24 */ /* 0x001fca000f8e0203 */
[----:B-1----:R-:W-:-:S13]  /*0060*/  ISETP.GE.AND P0, PT, R0, UR5, PT ;  /* 0x0000000500007c0c */ /* 0x002fda000bf06270 */
[----:B------:R-:W-:Y:S05]  /*0070*/  @P0 EXIT ;  /* 0x000000000000094d */ /* 0x000fea0003800000 */
[----:B------:R-:W0:Y:S01]  /*0080*/  LDC.64 R2, c[0x0][0x380] ;  /* 0x0000e000ff027b82 */ /* 0x000e220000000a00 */
[----:B------:R-:W1:Y:S01]  /*0090*/  LDCU.64 UR6, c[0x0][0x358] ;  /* 0x00006b00ff0677ac */ /* 0x000e620008000a00 */
[----:B------:R-:W2:Y:S06]  /*00a0*/  LDCU UR5, c[0x0][0x39c] ;  /* 0x00007380ff0577ac */ /* 0x000eac0008000800 */
[----:B------:R-:W3:Y:S01]  /*00b0*/  LDC.64 R4, c[0x0][0x388] ;  /* 0x0000e200ff047b82 */ /* 0x000ee20000000a00 */
[----:B0-----:R-:W-:-:S06]  /*00c0*/  IMAD.WIDE R2, R0, 0x4, R2 ;  /* 0x0000000400027825 */ /* 0x001fcc00078e0202 */
[----:B-1----:R-:W4:Y:S01]  /*00d0*/  LDG.E R2, desc[UR6][R2.64] ;  /* 0x0000000602027981 */ /* 0x002f22000c1e1900 */
[----:B---3--:R-:W-:-:S06]  /*00e0*/  IMAD.WIDE R4, R0, 0x4, R4 ;  /* 0x0000000400047825 */ /* 0x008fcc00078e0204 */
[----:B------:R-:W4:Y:S01]  /*00f0*/  LDG.E R5, desc[UR6][R4.64] ;  /* 0x0000000604057981 */ /* 0x000f22000c1e1900 */
[----:B--2---:R-:W-:Y:S01]  /*0100*/  UISETP.GE.AND UP0, UPT, UR5, 0x1, UPT ;  /* 0x000000010500788c */ /* 0x004fe2000bf06270 */
[----:B----4-:R-:W-:-:S05]  /*0110*/  FADD R7, R2, R5 ;  /* 0x0000000502077221 */ /* 0x010fca0000000000 */
[----:B------:R-:W-:-:S13]  /*0120*/  FSETP.GT.AND P0, PT, R7, 1, PT ;  /* 0x3f8000000700780b */ /* 0x000fda0003f04000 */
[----:B------:R-:W-:Y:S01]  /*0130*/  @!P0 FMUL R7, R2, R5 ;  /* 0x0000000502078220 */ /* 0x000fe20000400000 */
[----:B------:R-:W-:Y:S06]  /*0140*/  BRA.U !UP0, `(.L_x_0) ;  /* 0x0000000508e87547 */ /* 0x000fec000b800000 */
[----:B------:R-:W-:Y:S02]  /*0150*/  UISETP.GE.U32.AND UP0, UPT, UR5, 0x4, UPT ;  /* 0x000000040500788c */ /* 0x000fe4000bf06070 */
[----:B------:R-:W-:-:S07]  /*0160*/  ULOP3.LUT UR4, UR5, 0x3, URZ, 0xc0, !UPT ;  /* 0x0000000305047892 */ /* 0x000fce000f8ec0ff */
[----:B------:R-:W-:Y:S05]  /*0170*/  BRA.U !UP0, `(.L_x_1) ;  /* 0x0000000508b47547 */ /* 0x000fea000b800000 */
[----:B------:R-:W-:-:S04]  /*0180*/  ULOP3.LUT UR5, UR5, 0x7ffffffc, URZ, 0xc0, !UPT ;  /* 0x7ffffffc05057892 */ /* 0x000fc8000f8ec0ff */
[----:B------:R-:W-:-:S04]  /*0190*/  UIADD3 UR5, UPT, UPT, -UR5, URZ, URZ ;  /* 0x000000ff05057290 */ /* 0x000fc8000fffe1ff */
[----:B------:R-:W-:-:S09]  /*01a0*/  UISETP.GE.AND UP0, UPT, UR5, URZ, UPT ;  /* 0x000000ff0500728c */ /* 0x000fd2000bf06270 */
[----:B------:R-:W-:Y:S05]  /*01b0*/  BRA.U UP0, `(.L_x_2) ;  /* 0x0000000500647547 */ /* 0x000fea000b800000 */
[----:B------:R-:W-:Y:S02]  /*01c0*/  UIADD3 UR8, UPT, UPT, -UR5, URZ, URZ ;  /* 0x000000ff05087290 */ /* 0x000fe4000fffe1ff */
[----:B------:R-:W-:Y:S02]  /*01d0*/  UPLOP3.LUT UP0, UPT, UPT, UPT, UPT, 0x80, 0x8 ;  /* 0x000000000008789c */ /* 0x000fe40003f0f070 */
[----:B------:R-:W-:-:S09]  /*01e0*/  UISETP.GT.AND UP1, UPT, UR8, 0xc, UPT ;  /* 0x0000000c0800788c */ /* 0x000fd2000bf24270 */
[----:B------:R-:W-:Y:S05]  /*01f0*/  BRA.U !UP1, `(.L_x_3) ;  /* 0x0000000109d47547 */ /* 0x000fea000b800000 */
[----:B------:R-:W-:-:S11]  /*0200*/  UPLOP3.LUT UP0, UPT, UPT, UPT, UPT, 0x40, 0x4 ;  /* 0x000000000004789c */ /* 0x000fd60003f0e870 */
.L_x_4:
[----:B------:R-:W-:Y:S01]  /*0210*/  IMAD.MOV.U32 R2, RZ, RZ, 0x3f8ccccd ;  /* 0x3f8ccccdff027424 */ /* 0x000fe200078e00ff */
[----:B------:R-:W-:Y:S01]  /*0220*/  FSETP.GT.AND P0, PT, R7, 0.5, PT ;  /* 0x3f0000000700780b */ /* 0x000fe20003f04000 */
[----:B------:R-:W-:-:S03]  /*0230*/  UIADD3 UR5, UPT, UPT, UR5, 0x10, URZ ;  /* 0x0000001005057890 */ /* 0x000fc6000fffe0ff */
[----:B------:R-:W-:Y:S01]  /*0240*/  FSEL R4, R2, 0.89999997615814208984, P0 ;  /* 0x3f66666602047808 */ /* 0x000fe20000000000 */
[----:B------:R-:W-:-:S04]  /*0250*/  UISETP.GE.AND UP1, UPT, UR5, -0xc, UPT ;  /* 0xfffffff40500788c */ /* 0x000fc8000bf26270 */
[----:B------:R-:W-:-:S05]  /*0260*/  FMUL R4, R4, R7 ;  /* 0x0000000704047220 */ /* 0x000fca0000400000 */
[----:B------:R-:W-:-:S04]  /*0270*/  FSETP.GT.AND P0, PT, R4, 0.5, PT ;  /* 0x3f0000000400780b */ /* 0x000fc80003f04000 */
[----:B------:R-:W-:-:S05]  /*0280*/  FSEL R3, R2, 0.89999997615814208984, P0 ;  /* 0x3f66666602037808 */ /* 0x000fca0000000000 */
        /* <DEDUP_REMOVED lines=42> */
[----:B------:R-:W-:Y:S01]  /*0530*/  FMUL R7, R4, R7 ;  /* 0x0000000704077220 */ /* 0x000fe20000400000 */
[----:B------:R-:W-:Y:S06]  /*0540*/  BRA.U !UP1, `(.L_x_4) ;  /* 0xfffffffd09307547 */ /* 0x000fec000b83ffff */
.L_x_3:
[----:B------:R-:W-:-:S04]  /*0550*/  UIADD3 UR8, UPT, UPT, -UR5, URZ, URZ ;  /* 0x000000ff05087290 */ /* 0x000fc8000fffe1ff */
[----:B------:R-:W-:-:S09]  /*0560*/  UISETP.GT.AND UP1, UPT, UR8, 0x4, UPT ;  /* 0x000000040800788c */ /* 0x000fd2000bf24270 */
[----:B------:R-:W-:Y:S05]  /*0570*/  BRA.U !UP1, `(.L_x_5) ;  /* 0x00000001096c7547 */ /* 0x000fea000b800000 */
[----:B------:R-:W-:Y:S01]  /*0580*/  IMAD.MOV.U32 R4, RZ, RZ, 0x3f8ccccd ;  /* 0x3f8ccccdff047424 */ /* 0x000fe200078e00ff */
[----:B------:R-:W-:Y:S01]  /*0590*/  FSETP.GT.AND P0, PT, R7, 0.5, PT ;  /* 0x3f0000000700780b */ /* 0x000fe20003f04000 */
[----:B------:R-:W-:Y:S02]  /*05a0*/  UIADD3 UR5, UPT, UPT, UR5, 0x8, URZ ;  /* 0x0000000805057890 */ /* 0x000fe4000fffe0ff */
[----:B------:R-:W-:Y:S01]  /*05b0*/  UPLOP3.LUT UP0, UPT, UPT, UPT, UPT, 0x40, 0x4 ;  /* 0x000000000004789c */ /* 0x000fe20003f0e870 */
        /* <DEDUP_REMOVED lines=22> */
[----:B------:R-:W-:-:S07]  /*0720*/  FMUL R7, R2, R7 ;  /* 0x0000000702077220 */ /* 0x000fce0000400000 */
.L_x_5:
[----:B------:R-:W-:-:S09]  /*0730*/  UISETP.NE.OR UP0, UPT, UR5, URZ, UP0 ;  /* 0x000000ff0500728c */ /* 0x000fd20008705670 */
[----:B------:R-:W-:Y:S05]  /*0740*/  BRA.U !UP0, `(.L_x_1) ;  /* 0x0000000108407547 */ /* 0x000fea000b800000 */
.L_x_2:
[----:B------:R-:W-:-:S07]  /*0750*/  IMAD.MOV.U32 R4, RZ, RZ, 0x3f8ccccd ;  /* 0x3f8ccccdff047424 */ /* 0x000fce00078e00ff */
.L_x_6:
[----:B------:R-:W-:Y:S01]  /*0760*/  FSETP.GT.AND P0, PT, R7, 0.5, PT ;  /* 0x3f0000000700780b */ /* 0x000fe20003f04000 */
[----:B------:R-:W-:-:S03]  /*0770*/  UIADD3 UR5, UPT, UPT, UR5, 0x4, URZ ;  /* 0x0000000405057890 */ /* 0x000fc6000fffe0ff */
[----:B------:R-:W-:Y:S01]  /*0780*/  FSEL R2, R4, 0.89999997615814208984, P0 ;  /* 0x3f66666604027808 */ /* 0x000fe20000000000 */
[----:B------:R-:W-:-:S04]  /*0790*/  UISETP.NE.AND UP0, UPT, UR5, URZ, UPT ;  /* 0x000000ff0500728c */ /* 0x000fc8000bf05270 */
        /* <DEDUP_REMOVED lines=10> */
[----:B------:R-:W-:Y:S06]  /*0840*/  BRA.U UP0, `(.L_x_6) ;  /* 0xfffffffd00c47547 */ /* 0x000fec000b83ffff */
.L_x_1:
[----:B------:R-:W-:-:S09]  /*0850*/  UISETP.NE.AND UP0, UPT, UR4, URZ, UPT ;  /* 0x000000ff0400728c */ /* 0x000fd2000bf05270 */
[----:B------:R-:W-:Y:S05]  /*0860*/  BRA.U !UP0, `(.L_x_0) ;  /* 0x0000000108207547 */ /* 0x000fea000b800000 */
[----:B------:R-:W-:Y:S01]  /*0870*/  IMAD.MOV.U32 R3, RZ, RZ, 0x3f8ccccd ;  /* 0x3f8ccccdff037424 */ /* 0x000fe200078e00ff */
[----:B------:R-:W-:-:S12]  /*0880*/  UIADD3 UR4, UPT, UPT, -UR4, URZ, URZ ;  /* 0x000000ff04047290 */ /* 0x000fd8000fffe1ff */
.L_x_7:
[----:B------:R-:W-:Y:S01]  /*0890*/  UIADD3 UR4, UPT, UPT, UR4, 0x1, URZ ;  /* 0x0000000104047890 */ /* 0x000fe2000fffe0ff */
[----:B------:R-:W-:-:S03]  /*08a0*/  FSETP.GT.AND P0, PT, R7, 0.5, PT ;  /* 0x3f0000000700780b */ /* 0x000fc60003f04000 */
[----:B------:R-:W-:Y:S01]  /*08b0*/  UISETP.NE.AND UP0, UPT, UR4, URZ, UPT ;  /* 0x000000ff0400728c */ /* 0x000fe2000bf05270 */
[----:B------:R-:W-:-:S05]  /*08c0*/  FSEL R2, R3, 0.89999997615814208984, P0 ;  /* 0x3f66666603027808 */ /* 0x000fca0000000000 */
[----:B------:R-:W-:-:S03]  /*08d0*/  FMUL R7, R2, R7 ;  /* 0x0000000702077220 */ /* 0x000fc60000400000 */
[----:B------:R-:W-:Y:S05]  /*08e0*/  BRA.U UP0, `(.L_x_7) ;  /* 0xfffffffd00e87547 */ /* 0x000fea000b83ffff */
.L_x_0:
[----:B------:R-:W0:Y:S02]  /*08f0*/  LDC.64 R2, c[0x0][0x390] ;  /* 0x0000e400ff027b82 */ /* 0x000e240000000a00 */
[----:B0-----:R-:W-:-:S05]  /*0900*/  IMAD.WIDE R2, R0, 0x4, R2 ;  /* 0x0000000400027825 */ /* 0x001fca00078e0202 */
[----:B------:R-:W-:Y:S01]  /*0910*/  STG.E desc[UR6][R2.64], R7 ;  /* 0x0000000702007986 */ /* 0x000fe2000c101906 */
[----:B------:R-:W-:Y:S05]  /*0920*/  EXIT ;  /* 0x000000000000794d */ /* 0x000fea0003800000 */
.L_x_8:
[----:B------:R-:W-:-:S00]  /*0930*/  BRA `(.L_x_8) ;  /* 0xfffffffc00fc7947 */ /* 0x000fc0000383ffff */
[----:B------:R-:W-:-:S00]  /*0940*/  NOP ;  /* 0x0000000000007918 */ /* 0x000fc00000000000 */
        /* <DEDUP_REMOVED lines=11> */
.L_x_9:


//--------------------- .nv.shared.reserved.0     --------------------------
	.section	.nv.shared.reserved.0,"aw",@nobits
	.weak		__nv_reservedSMEM_offset_0_alias
	.size		__nv_reservedSMEM_offset_0_alias, 0, 64
	.other		__nv_reservedSMEM_offset_0_alias,@"STO_CUDA_RESERVED_SHARED STV_DEFAULT"
__nv_reservedSMEM_offset_0_alias:
	.zero		0
	.zero		64


//--------------------- .nv.constant0._Z15complexVectorOpPKfS0_Pfii --------------------------
	.section	.nv.constant0._Z15complexVectorOpPKfS0_Pfii,"a",@progbits
	.sectionflags	@""
	.align	4
.nv.constant0._Z15complexVectorOpPKfS0_Pfii:
	.zero		928


//--------------------- SYMBOLS --------------------------

	.type		.nv.reservedSmem.offset0,@object
	.size		.nv.reservedSmem.offset0,0x4
